	.headerflags	@"EF_CUDA_TEXMODE_UNIFIED EF_CUDA_64BIT_ADDRESS EF_CUDA_ACCELERATORS EF_CUDA_SM90 EF_CUDA_VIRTUAL_SM(EF_CUDA_SM90)"
	.elftype	@"ET_EXEC"


//--------------------- .nv.info                  --------------------------
	.section	.nv.info,"",@"SHT_CUDA_INFO"
	.align	4


	//----- nvinfo : EIATTR_REGCOUNT
	.align		4
        /*0000*/ 	.byte	0x04, 0x2f
        /*0002*/ 	.short	(.L_1 - .L_0)
	.align		4
.L_0:
        /*0004*/ 	.word	index@(triton_poi_fused_cat_0)
        /*0008*/ 	.word	0x0000000e


	//----- nvinfo : EIATTR_MIN_STACK_SIZE
	.align		4
.L_1:
        /*000c*/ 	.byte	0x04, 0x12
        /*000e*/ 	.short	(.L_3 - .L_2)
	.align		4
.L_2:
        /*0010*/ 	.word	index@(triton_poi_fused_cat_0)
        /*0014*/ 	.word	0x00000000


	//----- nvinfo : EIATTR_FRAME_SIZE
	.align		4
.L_3:
        /*0018*/ 	.byte	0x04, 0x11
        /*001a*/ 	.short	(.L_5 - .L_4)
	.align		4
.L_4:
        /*001c*/ 	.word	index@(triton_poi_fused_cat_0)
        /*0020*/ 	.word	0x00000000


	//----- nvinfo : EIATTR_MIN_STACK_SIZE
	.align		4
.L_5:
        /*0024*/ 	.byte	0x04, 0x12
        /*0026*/ 	.short	(.L_7 - .L_6)
	.align		4
.L_6:
        /*0028*/ 	.word	index@(triton_poi_fused_cat_0)
        /*002c*/ 	.word	0x00000000
.L_7:


//--------------------- .nv.info.triton_poi_fused_cat_0 --------------------------
	.section	.nv.info.triton_poi_fused_cat_0,"",@"SHT_CUDA_INFO"
	.sectionflags	@""
	.align	4


	//----- nvinfo : EIATTR_CUDA_API_VERSION
	.align		4
        /*0000*/ 	.byte	0x04, 0x37
        /*0002*/ 	.short	(.L_9 - .L_8)
.L_8:
        /*0004*/ 	.word	0x0000007c


	//----- nvinfo : EIATTR_KPARAM_INFO
	.align		4
.L_9:
        /*0008*/ 	.byte	0x04, 0x17
        /*000a*/ 	.short	(.L_11 - .L_10)
.L_10:
        /*000c*/ 	.word	0x00000000
        /*0010*/ 	.short	0x0002
        /*0012*/ 	.short	0x0010
        /*0014*/ 	.byte	0x00, 0xf0, 0x11, 0x00


	//----- nvinfo : EIATTR_KPARAM_INFO
	.align		4
.L_11:
        /*0018*/ 	.byte	0x04, 0x17
        /*001a*/ 	.short	(.L_13 - .L_12)
.L_12:
        /*001c*/ 	.word	0x00000000
        /*0020*/ 	.short	0x0001
        /*0022*/ 	.short	0x0008
        /*0024*/ 	.byte	0x00, 0xf4, 0x21, 0x00


	//----- nvinfo : EIATTR_KPARAM_INFO
	.align		4
.L_13:
        /*0028*/ 	.byte	0x04, 0x17
        /*002a*/ 	.short	(.L_15 - .L_14)
.L_14:
        /*002c*/ 	.word	0x00000000
        /*0030*/ 	.short	0x0000
        /*0032*/ 	.short	0x0000
        /*0034*/ 	.byte	0x00, 0xf4, 0x21, 0x00


	//----- nvinfo : EIATTR_SPARSE_MMA_MASK
	.align		4
.L_15:
        /*0038*/ 	.byte	0x03, 0x50
        /*003a*/ 	.short	0x0000


	//----- nvinfo : EIATTR_MAXREG_COUNT
	.align		4
        /*003c*/ 	.byte	0x03, 0x1b
        /*003e*/ 	.short	0x00ff


	//----- nvinfo : EIATTR_EXIT_INSTR_OFFSETS
	.align		4
        /*0040*/ 	.byte	0x04, 0x1c
        /*0042*/ 	.short	(.L_17 - .L_16)


	//   ....[0]....
.L_16:
        /*0044*/ 	.word	0x000002e0


	//   ....[1]....
        /*0048*/ 	.word	0x00000300


	//----- nvinfo : EIATTR_REQNTID
	.align		4
.L_17:
        /*004c*/ 	.byte	0x04, 0x10
        /*004e*/ 	.short	(.L_19 - .L_18)
.L_18:
        /*0050*/ 	.word	0x00000080
        /*0054*/ 	.word	0x00000001
        /*0058*/ 	.word	0x00000001


	//----- nvinfo : EIATTR_CBANK_PARAM_SIZE
	.align		4
.L_19:
        /*005c*/ 	.byte	0x03, 0x19
        /*005e*/ 	.short	0x0014


	//----- nvinfo : EIATTR_PARAM_CBANK
	.align		4
        /*0060*/ 	.byte	0x04, 0x0a
        /*0062*/ 	.short	(.L_21 - .L_20)
	.align		4
.L_20:
        /*0064*/ 	.word	index@(.nv.constant0.triton_poi_fused_cat_0)
        /*0068*/ 	.short	0x0210
        /*006a*/ 	.short	0x0014


	//----- nvinfo : EIATTR_SW_WAR
	.align		4
.L_21:
        /*006c*/ 	.byte	0x04, 0x36
        /*006e*/ 	.short	(.L_23 - .L_22)
.L_22:
        /*0070*/ 	.word	0x00000008
.L_23:


//--------------------- .nv.callgraph             --------------------------
	.section	.nv.callgraph,"",@"SHT_CUDA_CALLGRAPH"
	.align	4
	.sectionentsize	8
	.align		4
        /*0000*/ 	.word	0x00000000
	.align		4
        /*0004*/ 	.word	0xffffffff
	.align		4
        /*0008*/ 	.word	0x00000000
	.align		4
        /*000c*/ 	.word	0xfffffffe
	.align		4
        /*0010*/ 	.word	0x00000000
	.align		4
        /*0014*/ 	.word	0xfffffffd
	.align		4
        /*0018*/ 	.word	0x00000000
	.align		4
        /*001c*/ 	.word	0xfffffffc


//--------------------- .text.triton_poi_fused_cat_0 --------------------------
	.section	.text.triton_poi_fused_cat_0,"ax",@progbits
	.align	128
        .global         triton_poi_fused_cat_0
        .type           triton_poi_fused_cat_0,@function
        .size           triton_poi_fused_cat_0,(.L_x_1 - triton_poi_fused_cat_0)
        .other          triton_poi_fused_cat_0,@"STO_CUDA_ENTRY STV_DEFAULT"
triton_poi_fused_cat_0:
.text.triton_poi_fused_cat_0:
[----:B------:R-:W0:Y:S02]  /*0000*/  LDC R1, c[0x0][0x28] ;  /* 0x00000a00ff017b82 */ /* 0x000e240000000800 */
[----:B------:R-:W1:Y:S01]  /*0010*/  S2R R0, SR_TID.X ;  /* 0x0000000000007919 */ /* 0x000e620000002100 */
[----:B------:R-:W-:Y:S01]  /*0020*/  ULDC.64 UR4, c[0x0][0x208] ;  /* 0x0000820000047ab9 */ /* 0x000fe20000000a00 */
[----:B------:R-:W2:Y:S01]  /*0030*/  S2R R7, SR_CTAID.X ;  /* 0x0000000000077919 */ /* 0x000ea20000002500 */
[----:B-1----:R-:W-:Y:S02]  /*0040*/  LOP3.LUT R0, R0, 0x7f, RZ, 0xc0, !PT ;  /* 0x0000007f00007812 */ /* 0x002fe400078ec0ff */
[----:B--2---:R-:W-:-:S03]  /*0050*/  SHF.R.S32.HI R2, RZ, 0x18, R7 ;  /* 0x00000018ff027819 */ /* 0x004fc60000011407 */
[----:B------:R-:W-:Y:S01]  /*0060*/  IMAD R7, R7, 0x80, R0 ;  /* 0x0000008007077824 */ /* 0x000fe200078e0200 */
[----:B------:R-:W-:-:S04]  /*0070*/  SGXT R0, R2, 0x1 ;  /* 0x000000010200781a */ /* 0x000fc80000000200 */
[----:B------:R-:W-:-:S04]  /*0080*/  LEA.HI R0, R0, R7, RZ, 0x2 ;  /* 0x0000000700007211 */ /* 0x000fc800078f10ff */
[--C-:B------:R-:W-:Y:S02]  /*0090*/  SHF.R.S32.HI R4, RZ, 0x2, R0.reuse ;  /* 0x00000002ff047819 */ /* 0x100fe40000011400 */
[----:B------:R-:W-:-:S04]  /*00a0*/  SHF.R.S32.HI R3, RZ, 0x1f, R0 ;  /* 0x0000001fff037819 */ /* 0x000fc80000011400 */
[----:B------:R-:W-:Y:S02]  /*00b0*/  LEA.HI R0, R3, R4, RZ, 0x4 ;  /* 0x0000000403007211 */ /* 0x000fe400078f20ff */
[----:B------:R-:W1:Y:S02]  /*00c0*/  LDC.64 R2, c[0x0][0x210] ;  /* 0x00008400ff027b82 */ /* 0x000e640000000a00 */
[----:B------:R-:W-:Y:S02]  /*00d0*/  LOP3.LUT R5, R0, 0xfffffff0, RZ, 0xc0, !PT ;  /* 0xfffffff000057812 */ /* 0x000fe400078ec0ff */
[----:B------:R-:W-:-:S03]  /*00e0*/  SHF.R.S32.HI R0, RZ, 0x1f, R7 ;  /* 0x0000001fff007819 */ /* 0x000fc60000011407 */
[----:B------:R-:W-:Y:S01]  /*00f0*/  IMAD.IADD R5, R4, 0x1, -R5 ;  /* 0x0000000104057824 */ /* 0x000fe200078e0a05 */
[----:B------:R-:W-:-:S04]  /*0100*/  LEA.HI R0, R0, R7, RZ, 0x6 ;  /* 0x0000000700007211 */ /* 0x000fc800078f30ff */
[----:B------:R-:W-:Y:S02]  /*0110*/  LOP3.LUT R6, R5, 0xfffffffc, RZ, 0xc0, !PT ;  /* 0xfffffffc05067812 */ /* 0x000fe400078ec0ff */
[----:B------:R-:W-:Y:S02]  /*0120*/  LOP3.LUT R4, R0, 0xffffffc0, RZ, 0xc0, !PT ;  /* 0xffffffc000047812 */ /* 0x000fe400078ec0ff */
[----:B------:R-:W-:Y:S02]  /*0130*/  ISETP.NE.AND P0, PT, R6, 0x8, PT ;  /* 0x000000080600780c */ /* 0x000fe40003f05270 */
[----:B------:R-:W-:Y:S01]  /*0140*/  SHF.R.S32.HI R0, RZ, 0x6, R0 ;  /* 0x00000006ff007819 */ /* 0x000fe20000011400 */
[C---:B------:R-:W-:Y:S01]  /*0150*/  IMAD.IADD R9, R7.reuse, 0x1, -R4 ;  /* 0x0000000107097824 */ /* 0x040fe200078e0a04 */
[----:B------:R-:W-:-:S03]  /*0160*/  ISETP.LT.AND P6, PT, R7, 0x100, !P0 ;  /* 0x000001000700780c */ /* 0x000fc600047c1270 */
[----:B------:R-:W-:Y:S02]  /*0170*/  IMAD R9, R0, 0x10, R9 ;  /* 0x0000001000097824 */ /* 0x000fe400078e0209 */
[----:B------:R-:W-:Y:S02]  /*0180*/  IMAD.MOV.U32 R0, RZ, RZ, RZ ;  /* 0x000000ffff007224 */ /* 0x000fe400078e00ff */
[----:B-1----:R-:W-:-:S06]  /*0190*/  IMAD.WIDE R2, R9, 0x4, R2 ;  /* 0x0000000409027825 */ /* 0x002fcc00078e0202 */
[----:B------:R-:W2:Y:S01]  /*01a0*/  @P6 LDG.E R0, desc[UR4][R2.64+0x180] ;  /* 0x0001800402006981 */ /* 0x000ea2000c1e1900 */
[----:B------:R-:W-:Y:S01]  /*01b0*/  ISETP.GE.AND P1, PT, R7, 0x100, PT ;  /* 0x000001000700780c */ /* 0x000fe20003f26270 */
[----:B------:R-:W-:Y:S01]  /*01c0*/  IMAD.MOV.U32 R9, RZ, RZ, RZ ;  /* 0x000000ffff097224 */ /* 0x000fe200078e00ff */
[----:B------:R-:W-:Y:S01]  /*01d0*/  ISETP.NE.AND P3, PT, R6, 0x4, PT ;  /* 0x000000040600780c */ /* 0x000fe20003f65270 */
[----:B------:R-:W-:Y:S01]  /*01e0*/  IMAD.MOV.U32 R6, RZ, RZ, RZ ;  /* 0x000000ffff067224 */ /* 0x000fe200078e00ff */
[C---:B------:R-:W-:Y:S02]  /*01f0*/  ISETP.GE.AND P2, PT, R5.reuse, 0x4, PT ;  /* 0x000000040500780c */ /* 0x040fe40003f46270 */
[----:B------:R-:W-:Y:S02]  /*0200*/  ISETP.GT.AND P4, PT, R5, 0xb, !P1 ;  /* 0x0000000b0500780c */ /* 0x000fe40004f84270 */
[C---:B------:R-:W-:Y:S01]  /*0210*/  ISETP.LT.AND P5, PT, R7.reuse, 0x100, !P2 ;  /* 0x000001000700780c */ /* 0x040fe200057a1270 */
[----:B------:R-:W1:Y:S10]  /*0220*/  LDC.64 R4, c[0x0][0x218] ;  /* 0x00008600ff047b82 */ /* 0x000e740000000a00 */
[----:B------:R-:W3:Y:S01]  /*0230*/  @P4 LDG.E R9, desc[UR4][R2.64+0x240] ;  /* 0x0002400402094981 */ /* 0x000ee2000c1e1900 */
[----:B--2---:R-:W-:Y:S01]  /*0240*/  SEL R8, R0, RZ, P6 ;  /* 0x000000ff00087207 */ /* 0x004fe20003000000 */
[----:B------:R-:W-:Y:S01]  /*0250*/  IMAD.MOV.U32 R0, RZ, RZ, RZ ;  /* 0x000000ffff007224 */ /* 0x000fe200078e00ff */
[----:B------:R-:W-:-:S05]  /*0260*/  ISETP.LT.AND P6, PT, R7, 0x100, !P3 ;  /* 0x000001000700780c */ /* 0x000fca0005fc1270 */
[----:B------:R-:W2:Y:S08]  /*0270*/  @P5 LDG.E R0, desc[UR4][R2.64] ;  /* 0x0000000402005981 */ /* 0x000eb0000c1e1900 */
[----:B------:R-:W4:Y:S01]  /*0280*/  @P6 LDG.E R6, desc[UR4][R2.64+0xc0] ;  /* 0x0000c00402066981 */ /* 0x000f22000c1e1900 */
[----:B-1----:R-:W-:Y:S01]  /*0290*/  IMAD.WIDE R4, R7, 0x4, R4 ;  /* 0x0000000407047825 */ /* 0x002fe200078e0204 */
[----:B---3--:R-:W-:-:S02]  /*02a0*/  @P0 SEL R8, R9, RZ, P4 ;  /* 0x000000ff09080207 */ /* 0x008fc40002000000 */
[----:B--2---:R-:W-:Y:S02]  /*02b0*/  SEL R9, R0, RZ, P5 ;  /* 0x000000ff00097207 */ /* 0x004fe40002800000 */
[----:B----4-:R-:W-:-:S04]  /*02c0*/  SEL R11, R6, RZ, P6 ;  /* 0x000000ff060b7207 */ /* 0x010fc80003000000 */
[----:B------:R-:W-:Y:S01]  /*02d0*/  @P2 SEL R9, R11, R8, !P3 ;  /* 0x000000080b092207 */ /* 0x000fe20005800000 */
[----:B------:R-:W-:Y:S06]  /*02e0*/  @P1 EXIT ;  /* 0x000000000000194d */ /* 0x000fec0003800000 */
[----:B------:R-:W-:Y:S01]  /*02f0*/  STG.E desc[UR4][R4.64], R9 ;  /* 0x0000000904007986 */ /* 0x000fe2000c101904 */
[----:B------:R-:W-:Y:S05]  /*0300*/  EXIT ;  /* 0x000000000000794d */ /* 0x000fea0003800000 */
.L_x_0:
[----:B------:R-:W-:-:S00]  /*0310*/  BRA `(.L_x_0) ;  /* 0xfffffffc00fc7947 */ /* 0x000fc0000383ffff */
[----:B------:R-:W-:-:S00]  /*0320*/  NOP ;  /* 0x0000000000007918 */ /* 0x000fc00000000000 */
        /* <DEDUP_REMOVED lines=13> */
.L_x_1:


//--------------------- .nv.constant0.triton_poi_fused_cat_0 --------------------------
	.section	.nv.constant0.triton_poi_fused_cat_0,"a",@progbits
	.sectionflags	@""
	.align	4
.nv.constant0.triton_poi_fused_cat_0:
	.zero		548
